//
// Generated by NVIDIA NVVM Compiler
//
// Compiler Build ID: CL-36424714
// Cuda compilation tools, release 13.0, V13.0.88
// Based on NVVM 20.0.0
//

.version 9.0
.target sm_100
.address_size 64

	// .globl	_Z13multiplyByTwoPii

.visible .entry _Z13multiplyByTwoPii(
	.param .u64 .ptr .align 1 _Z13multiplyByTwoPii_param_0,
	.param .u32 _Z13multiplyByTwoPii_param_1
)
{
	.reg .pred 	%p<2>;
	.reg .b32 	%r<5>;
	.reg .b64 	%rd<5>;

	ld.param.u64 	%rd1, [_Z13multiplyByTwoPii_param_0];
	ld.param.u32 	%r2, [_Z13multiplyByTwoPii_param_1];
	mov.u32 	%r1, %tid.x;
	setp.ge.s32 	%p1, %r1, %r2;
	@%p1 bra 	$L__BB0_2;
	cvta.to.global.u64 	%rd2, %rd1;
	mul.wide.u32 	%rd3, %r1, 4;
	add.s64 	%rd4, %rd2, %rd3;
	ld.global.u32 	%r3, [%rd4];
	shl.b32 	%r4, %r3, 1;
	st.global.u32 	[%rd4], %r4;
$L__BB0_2:
	ret;

}


// ===== COMPILED SASS (sm_100) =====

	.target	sm_100

	.elftype	@"ET_EXEC"


//--------------------- .note.nv.tkinfo           --------------------------
	.section	.note.nv.tkinfo,"",@"SHT_NOTE"
	.sectionflags	@"SHF_NOTE_NV_TKINFO"
	.tkinfo
        /*0018*/ 	.word	0x00000002
        /*0030*/ 	.string	""
        /*0030*/ 	.string	"ptxas"
        /*0030*/ 	.string	"Cuda compilation tools, release 13.0, V13.0.88"
        /*0030*/ 	.string	"Build cuda_13.0.r13.0/compiler.36424714_0"
        /*0030*/ 	.string	"-arch sm_100 -m 64 "



//--------------------- .note.nv.cuinfo           --------------------------
	.section	.note.nv.cuinfo,"",@"SHT_NOTE"
	.sectionflags	@"SHF_NOTE_NV_CUINFO"
        /*0018*/ 	.short	0x0002
        /*001a*/ 	.short	0x0064
        /*001c*/ 	.short	0x0082
	.zero		2


//--------------------- .nv.info                  --------------------------
	.section	.nv.info,"",@"SHT_CUDA_INFO"
	.align	4


	//----- nvinfo : EIATTR_REGCOUNT
	.align		4
        /*0000*/ 	.byte	0x04, 0x2f
        /*0002*/ 	.short	(.L_1 - .L_0)
	.align		4
.L_0:
        /*0004*/ 	.word	index@(_Z13multiplyByTwoPii)
        /*0008*/ 	.word	0x00000008


	//----- nvinfo : EIATTR_FRAME_SIZE
	.align		4
.L_1:
        /*000c*/ 	.byte	0x04, 0x11
        /*000e*/ 	.short	(.L_3 - .L_2)
	.align		4
.L_2:
        /*0010*/ 	.word	index@(_Z13multiplyByTwoPii)
        /*0014*/ 	.word	0x00000000


	//----- nvinfo : EIATTR_MIN_STACK_SIZE
	.align		4
.L_3:
        /*0018*/ 	.byte	0x04, 0x12
        /*001a*/ 	.short	(.L_5 - .L_4)
	.align		4
.L_4:
        /*001c*/ 	.word	index@(_Z13multiplyByTwoPii)
        /*0020*/ 	.word	0x00000000
.L_5:


//--------------------- .nv.compat                --------------------------
	.section	.nv.compat,"",@"SHT_CUDA_COMPAT_INFO"
	.align	4
        /*0000*/ 	.byte	0x02, 0x09, 0x00, 0x00, 0x02, 0x02, 0x01, 0x00, 0x02, 0x05, 0x05, 0x00, 0x03, 0x07, 0x01, 0x01
        /*0010*/ 	.byte	0x02, 0x03, 0x00, 0x00, 0x02, 0x06, 0x01, 0x00, 0x04, 0x0b, 0x08, 0x00, 0x09, 0x00, 0x00, 0x00
        /*0020*/ 	.byte	0x00, 0x00, 0x00, 0x00


//--------------------- .nv.info._Z13multiplyByTwoPii --------------------------
	.section	.nv.info._Z13multiplyByTwoPii,"",@"SHT_CUDA_INFO"
	.sectionflags	@""
	.align	4


	//----- nvinfo : EIATTR_CUDA_API_VERSION
	.align		4
        /*0000*/ 	.byte	0x04, 0x37
        /*0002*/ 	.short	(.L_7 - .L_6)
.L_6:
        /*0004*/ 	.word	0x00000082


	//----- nvinfo : EIATTR_KPARAM_INFO
	.align		4
.L_7:
        /*0008*/ 	.byte	0x04, 0x17
        /*000a*/ 	.short	(.L_9 - .L_8)
.L_8:
        /*000c*/ 	.word	0x00000000
        /*0010*/ 	.short	0x0001
        /*0012*/ 	.short	0x0008
        /*0014*/ 	.byte	0x00, 0xf0, 0x11, 0x00


	//----- nvinfo : EIATTR_KPARAM_INFO
	.align		4
.L_9:
        /*0018*/ 	.byte	0x04, 0x17
        /*001a*/ 	.short	(.L_11 - .L_10)
.L_10:
        /*001c*/ 	.word	0x00000000
        /*0020*/ 	.short	0x0000
        /*0022*/ 	.short	0x0000
        /*0024*/ 	.byte	0x00, 0xf5, 0x21, 0x00


	//----- nvinfo : EIATTR_SPARSE_MMA_MASK
	.align		4
.L_11:
        /*0028*/ 	.byte	0x03, 0x50
        /*002a*/ 	.short	0x0000


	//----- nvinfo : EIATTR_MAXREG_COUNT
	.align		4
        /*002c*/ 	.byte	0x03, 0x1b
        /*002e*/ 	.short	0x00ff


	//----- nvinfo : EIATTR_MERCURY_ISA_VERSION
	.align		4
        /*0030*/ 	.byte	0x03, 0x5f
        /*0032*/ 	.short	0x0101


	//----- nvinfo : EIATTR_VRC_CTA_INIT_COUNT
	.align		4
        /*0034*/ 	.byte	0x02, 0x4a
	.zero		1
	.zero		1


	//----- nvinfo : EIATTR_EXIT_INSTR_OFFSETS
	.align		4
        /*0038*/ 	.byte	0x04, 0x1c
        /*003a*/ 	.short	(.L_13 - .L_12)


	//   ....[0]....
.L_12:
        /*003c*/ 	.word	0x00000040


	//   ....[1]....
        /*0040*/ 	.word	0x000000b0


	//----- nvinfo : EIATTR_CBANK_PARAM_SIZE
	.align		4
.L_13:
        /*0044*/ 	.byte	0x03, 0x19
        /*0046*/ 	.short	0x000c


	//----- nvinfo : EIATTR_PARAM_CBANK
	.align		4
        /*0048*/ 	.byte	0x04, 0x0a
        /*004a*/ 	.short	(.L_15 - .L_14)
	.align		4
.L_14:
        /*004c*/ 	.word	index@(.nv.constant0._Z13multiplyByTwoPii)
        /*0050*/ 	.short	0x0380
        /*0052*/ 	.short	0x000c


	//----- nvinfo : EIATTR_SW_WAR
	.align		4
.L_15:
        /*0054*/ 	.byte	0x04, 0x36
        /*0056*/ 	.short	(.L_17 - .L_16)
.L_16:
        /*0058*/ 	.word	0x00000008
.L_17:


//--------------------- .nv.callgraph             --------------------------
	.section	.nv.callgraph,"",@"SHT_CUDA_CALLGRAPH"
	.align	4
	.sectionentsize	8
	.align		4
        /*0000*/ 	.word	0x00000000
	.align		4
        /*0004*/ 	.word	0xffffffff
	.align		4
        /*0008*/ 	.word	0x00000000
	.align		4
        /*000c*/ 	.word	0xfffffffe
	.align		4
        /*0010*/ 	.word	0x00000000
	.align		4
        /*0014*/ 	.word	0xfffffffd
	.align		4
        /*0018*/ 	.word	0x00000000
	.align		4
        /*001c*/ 	.word	0xfffffffc


//--------------------- .text._Z13multiplyByTwoPii --------------------------
	.section	.text._Z13multiplyByTwoPii,"ax",@progbits
	.align	128
        .global         _Z13multiplyByTwoPii
        .type           _Z13multiplyByTwoPii,@function
        .size           _Z13multiplyByTwoPii,(.L_x_1 - _Z13multiplyByTwoPii)
        .other          _Z13multiplyByTwoPii,@"STO_CUDA_ENTRY STV_DEFAULT"
_Z13multiplyByTwoPii:
.text._Z13multiplyByTwoPii:
[----:B------:R-:W-:Y:S01]  /*0000*/  LDC R1, c[0x0][0x37c] ;  /* 0x0000df00ff017b82 */ /* 0x000fe20000000800 */
[----:B------:R-:W0:Y:S01]  /*0010*/  S2R R5, SR_TID.X ;  /* 0x0000000000057919 */ /* 0x000e220000002100 */
[----:B------:R-:W0:Y:S02]  /*0020*/  LDCU UR4, c[0x0][0x388] ;  /* 0x00007100ff0477ac */ /* 0x000e240008000800 */
[----:B0-----:R-:W-:-:S13]  /*0030*/  ISETP.GE.AND P0, PT, R5, UR4, PT ;  /* 0x0000000405007c0c */ /* 0x001fda000bf06270 */
[----:B------:R-:W-:Y:S05]  /*0040*/  @P0 EXIT ;  /* 0x000000000000094d */ /* 0x000fea0003800000 */
[----:B------:R-:W0:Y:S01]  /*0050*/  LDC.64 R2, c[0x0][0x380] ;  /* 0x0000e000ff027b82 */ /* 0x000e220000000a00 */
[----:B------:R-:W1:Y:S01]  /*0060*/  LDCU.64 UR4, c[0x0][0x358] ;  /* 0x00006b00ff0477ac */ /* 0x000e620008000a00 */
[----:B0-----:R-:W-:-:S05]  /*0070*/  IMAD.WIDE.U32 R2, R5, 0x4, R2 ;  /* 0x0000000405027825 */ /* 0x001fca00078e0002 */
[----:B-1----:R-:W2:Y:S02]  /*0080*/  LDG.E R0, desc[UR4][R2.64] ;  /* 0x0000000402007981 */ /* 0x002ea4000c1e1900 */
[----:B--2---:R-:W-:-:S05]  /*0090*/  SHF.L.U32 R5, R0, 0x1, RZ ;  /* 0x0000000100057819 */ /* 0x004fca00000006ff */
[----:B------:R-:W-:Y:S01]  /*00a0*/  STG.E desc[UR4][R2.64], R5 ;  /* 0x0000000502007986 */ /* 0x000fe2000c101904 */
[----:B------:R-:W-:Y:S05]  /*00b0*/  EXIT ;  /* 0x000000000000794d */ /* 0x000fea0003800000 */
.L_x_0:
[----:B------:R-:W-:-:S00]  /*00c0*/  BRA `(.L_x_0) ;  /* 0xfffffffc00fc7947 */ /* 0x000fc0000383ffff */
[----:B------:R-:W-:-:S00]  /*00d0*/  NOP ;  /* 0x0000000000007918 */ /* 0x000fc00000000000 */
        /* <DEDUP_REMOVED lines=10> */
.L_x_1:


//--------------------- .nv.shared.reserved.0     --------------------------
	.section	.nv.shared.reserved.0,"aw",@nobits
	.weak		__nv_reservedSMEM_offset_0_alias
	.size		__nv_reservedSMEM_offset_0_alias, 0, 64
	.other		__nv_reservedSMEM_offset_0_alias,@"STO_CUDA_RESERVED_SHARED STV_DEFAULT"
__nv_reservedSMEM_offset_0_alias:
	.zero		0
	.zero		64


//--------------------- .nv.constant0._Z13multiplyByTwoPii --------------------------
	.section	.nv.constant0._Z13multiplyByTwoPii,"a",@progbits
	.sectionflags	@""
	.align	4
.nv.constant0._Z13multiplyByTwoPii:
	.zero		908


//--------------------- SYMBOLS --------------------------

	.type		.nv.reservedSmem.offset0,@object
	.size		.nv.reservedSmem.offset0,0x4
